//
// Generated by NVIDIA NVVM Compiler
//
// Compiler Build ID: CL-36424714
// Cuda compilation tools, release 13.0, V13.0.88
// Based on NVVM 20.0.0
//

.version 9.0
.target sm_100
.address_size 64

	// .globl	_Z12SpMV_CSR_gpuPKiS0_PKdiiS2_Pd

.visible .entry _Z12SpMV_CSR_gpuPKiS0_PKdiiS2_Pd(
	.param .u64 .ptr .align 1 _Z12SpMV_CSR_gpuPKiS0_PKdiiS2_Pd_param_0,
	.param .u64 .ptr .align 1 _Z12SpMV_CSR_gpuPKiS0_PKdiiS2_Pd_param_1,
	.param .u64 .ptr .align 1 _Z12SpMV_CSR_gpuPKiS0_PKdiiS2_Pd_param_2,
	.param .u32 _Z12SpMV_CSR_gpuPKiS0_PKdiiS2_Pd_param_3,
	.param .u32 _Z12SpMV_CSR_gpuPKiS0_PKdiiS2_Pd_param_4,
	.param .u64 .ptr .align 1 _Z12SpMV_CSR_gpuPKiS0_PKdiiS2_Pd_param_5,
	.param .u64 .ptr .align 1 _Z12SpMV_CSR_gpuPKiS0_PKdiiS2_Pd_param_6
)
{
	.reg .pred 	%p<11>;
	.reg .b32 	%r<65>;
	.reg .b64 	%rd<91>;
	.reg .b64 	%fd<114>;

	ld.param.u64 	%rd6, [_Z12SpMV_CSR_gpuPKiS0_PKdiiS2_Pd_param_0];
	ld.param.u64 	%rd8, [_Z12SpMV_CSR_gpuPKiS0_PKdiiS2_Pd_param_1];
	ld.param.u64 	%rd9, [_Z12SpMV_CSR_gpuPKiS0_PKdiiS2_Pd_param_2];
	ld.param.u32 	%r23, [_Z12SpMV_CSR_gpuPKiS0_PKdiiS2_Pd_param_3];
	ld.param.u64 	%rd10, [_Z12SpMV_CSR_gpuPKiS0_PKdiiS2_Pd_param_5];
	ld.param.u64 	%rd7, [_Z12SpMV_CSR_gpuPKiS0_PKdiiS2_Pd_param_6];
	cvta.to.global.u64 	%rd1, %rd10;
	cvta.to.global.u64 	%rd2, %rd9;
	cvta.to.global.u64 	%rd3, %rd8;
	mov.u32 	%r24, %ctaid.x;
	mov.u32 	%r25, %ntid.x;
	mov.u32 	%r26, %tid.x;
	mad.lo.s32 	%r1, %r24, %r25, %r26;
	setp.ge.s32 	%p1, %r1, %r23;
	@%p1 bra 	$L__BB0_15;
	cvta.to.global.u64 	%rd11, %rd6;
	mul.wide.s32 	%rd12, %r1, 4;
	add.s64 	%rd13, %rd11, %rd12;
	ld.global.nc.u32 	%r60, [%rd13];
	ld.global.nc.u32 	%r3, [%rd13+4];
	setp.ge.s32 	%p2, %r60, %r3;
	mov.f64 	%fd113, 0d0000000000000000;
	@%p2 bra 	$L__BB0_14;
	sub.s32 	%r4, %r3, %r60;
	and.b32  	%r5, %r4, 15;
	sub.s32 	%r27, %r60, %r3;
	setp.gt.u32 	%p3, %r27, -16;
	mov.f64 	%fd113, 0d0000000000000000;
	@%p3 bra 	$L__BB0_5;
	and.b32  	%r28, %r4, -16;
	neg.s32 	%r58, %r28;
	add.s64 	%rd4, %rd3, 32;
	add.s64 	%rd5, %rd2, 64;
	mov.f64 	%fd113, 0d0000000000000000;
$L__BB0_4:
	.pragma "nounroll";
	mul.wide.s32 	%rd14, %r60, 4;
	add.s64 	%rd15, %rd4, %rd14;
	mul.wide.s32 	%rd16, %r60, 8;
	add.s64 	%rd17, %rd5, %rd16;
	ld.global.nc.u32 	%r29, [%rd15+-32];
	ld.global.nc.f64 	%fd18, [%rd17+-64];
	mul.wide.s32 	%rd18, %r29, 8;
	add.s64 	%rd19, %rd1, %rd18;
	ld.global.nc.f64 	%fd19, [%rd19];
	fma.rn.f64 	%fd20, %fd18, %fd19, %fd113;
	ld.global.nc.u32 	%r30, [%rd15+-28];
	ld.global.nc.f64 	%fd21, [%rd17+-56];
	mul.wide.s32 	%rd20, %r30, 8;
	add.s64 	%rd21, %rd1, %rd20;
	ld.global.nc.f64 	%fd22, [%rd21];
	fma.rn.f64 	%fd23, %fd21, %fd22, %fd20;
	ld.global.nc.u32 	%r31, [%rd15+-24];
	ld.global.nc.f64 	%fd24, [%rd17+-48];
	mul.wide.s32 	%rd22, %r31, 8;
	add.s64 	%rd23, %rd1, %rd22;
	ld.global.nc.f64 	%fd25, [%rd23];
	fma.rn.f64 	%fd26, %fd24, %fd25, %fd23;
	ld.global.nc.u32 	%r32, [%rd15+-20];
	ld.global.nc.f64 	%fd27, [%rd17+-40];
	mul.wide.s32 	%rd24, %r32, 8;
	add.s64 	%rd25, %rd1, %rd24;
	ld.global.nc.f64 	%fd28, [%rd25];
	fma.rn.f64 	%fd29, %fd27, %fd28, %fd26;
	ld.global.nc.u32 	%r33, [%rd15+-16];
	ld.global.nc.f64 	%fd30, [%rd17+-32];
	mul.wide.s32 	%rd26, %r33, 8;
	add.s64 	%rd27, %rd1, %rd26;
	ld.global.nc.f64 	%fd31, [%rd27];
	fma.rn.f64 	%fd32, %fd30, %fd31, %fd29;
	ld.global.nc.u32 	%r34, [%rd15+-12];
	ld.global.nc.f64 	%fd33, [%rd17+-24];
	mul.wide.s32 	%rd28, %r34, 8;
	add.s64 	%rd29, %rd1, %rd28;
	ld.global.nc.f64 	%fd34, [%rd29];
	fma.rn.f64 	%fd35, %fd33, %fd34, %fd32;
	ld.global.nc.u32 	%r35, [%rd15+-8];
	ld.global.nc.f64 	%fd36, [%rd17+-16];
	mul.wide.s32 	%rd30, %r35, 8;
	add.s64 	%rd31, %rd1, %rd30;
	ld.global.nc.f64 	%fd37, [%rd31];
	fma.rn.f64 	%fd38, %fd36, %fd37, %fd35;
	ld.global.nc.u32 	%r36, [%rd15+-4];
	ld.global.nc.f64 	%fd39, [%rd17+-8];
	mul.wide.s32 	%rd32, %r36, 8;
	add.s64 	%rd33, %rd1, %rd32;
	ld.global.nc.f64 	%fd40, [%rd33];
	fma.rn.f64 	%fd41, %fd39, %fd40, %fd38;
	ld.global.nc.u32 	%r37, [%rd15];
	ld.global.nc.f64 	%fd42, [%rd17];
	mul.wide.s32 	%rd34, %r37, 8;
	add.s64 	%rd35, %rd1, %rd34;
	ld.global.nc.f64 	%fd43, [%rd35];
	fma.rn.f64 	%fd44, %fd42, %fd43, %fd41;
	ld.global.nc.u32 	%r38, [%rd15+4];
	ld.global.nc.f64 	%fd45, [%rd17+8];
	mul.wide.s32 	%rd36, %r38, 8;
	add.s64 	%rd37, %rd1, %rd36;
	ld.global.nc.f64 	%fd46, [%rd37];
	fma.rn.f64 	%fd47, %fd45, %fd46, %fd44;
	ld.global.nc.u32 	%r39, [%rd15+8];
	ld.global.nc.f64 	%fd48, [%rd17+16];
	mul.wide.s32 	%rd38, %r39, 8;
	add.s64 	%rd39, %rd1, %rd38;
	ld.global.nc.f64 	%fd49, [%rd39];
	fma.rn.f64 	%fd50, %fd48, %fd49, %fd47;
	ld.global.nc.u32 	%r40, [%rd15+12];
	ld.global.nc.f64 	%fd51, [%rd17+24];
	mul.wide.s32 	%rd40, %r40, 8;
	add.s64 	%rd41, %rd1, %rd40;
	ld.global.nc.f64 	%fd52, [%rd41];
	fma.rn.f64 	%fd53, %fd51, %fd52, %fd50;
	ld.global.nc.u32 	%r41, [%rd15+16];
	ld.global.nc.f64 	%fd54, [%rd17+32];
	mul.wide.s32 	%rd42, %r41, 8;
	add.s64 	%rd43, %rd1, %rd42;
	ld.global.nc.f64 	%fd55, [%rd43];
	fma.rn.f64 	%fd56, %fd54, %fd55, %fd53;
	ld.global.nc.u32 	%r42, [%rd15+20];
	ld.global.nc.f64 	%fd57, [%rd17+40];
	mul.wide.s32 	%rd44, %r42, 8;
	add.s64 	%rd45, %rd1, %rd44;
	ld.global.nc.f64 	%fd58, [%rd45];
	fma.rn.f64 	%fd59, %fd57, %fd58, %fd56;
	ld.global.nc.u32 	%r43, [%rd15+24];
	ld.global.nc.f64 	%fd60, [%rd17+48];
	mul.wide.s32 	%rd46, %r43, 8;
	add.s64 	%rd47, %rd1, %rd46;
	ld.global.nc.f64 	%fd61, [%rd47];
	fma.rn.f64 	%fd62, %fd60, %fd61, %fd59;
	ld.global.nc.u32 	%r44, [%rd15+28];
	ld.global.nc.f64 	%fd63, [%rd17+56];
	mul.wide.s32 	%rd48, %r44, 8;
	add.s64 	%rd49, %rd1, %rd48;
	ld.global.nc.f64 	%fd64, [%rd49];
	fma.rn.f64 	%fd113, %fd63, %fd64, %fd62;
	add.s32 	%r60, %r60, 16;
	add.s32 	%r58, %r58, 16;
	setp.ne.s32 	%p4, %r58, 0;
	@%p4 bra 	$L__BB0_4;
$L__BB0_5:
	setp.eq.s32 	%p5, %r5, 0;
	@%p5 bra 	$L__BB0_14;
	and.b32  	%r12, %r4, 7;
	setp.lt.u32 	%p6, %r5, 8;
	@%p6 bra 	$L__BB0_8;
	mul.wide.s32 	%rd50, %r60, 4;
	add.s64 	%rd51, %rd3, %rd50;
	ld.global.nc.u32 	%r45, [%rd51];
	mul.wide.s32 	%rd52, %r60, 8;
	add.s64 	%rd53, %rd2, %rd52;
	ld.global.nc.f64 	%fd66, [%rd53];
	mul.wide.s32 	%rd54, %r45, 8;
	add.s64 	%rd55, %rd1, %rd54;
	ld.global.nc.f64 	%fd67, [%rd55];
	fma.rn.f64 	%fd68, %fd66, %fd67, %fd113;
	ld.global.nc.u32 	%r46, [%rd51+4];
	ld.global.nc.f64 	%fd69, [%rd53+8];
	mul.wide.s32 	%rd56, %r46, 8;
	add.s64 	%rd57, %rd1, %rd56;
	ld.global.nc.f64 	%fd70, [%rd57];
	fma.rn.f64 	%fd71, %fd69, %fd70, %fd68;
	ld.global.nc.u32 	%r47, [%rd51+8];
	ld.global.nc.f64 	%fd72, [%rd53+16];
	mul.wide.s32 	%rd58, %r47, 8;
	add.s64 	%rd59, %rd1, %rd58;
	ld.global.nc.f64 	%fd73, [%rd59];
	fma.rn.f64 	%fd74, %fd72, %fd73, %fd71;
	ld.global.nc.u32 	%r48, [%rd51+12];
	ld.global.nc.f64 	%fd75, [%rd53+24];
	mul.wide.s32 	%rd60, %r48, 8;
	add.s64 	%rd61, %rd1, %rd60;
	ld.global.nc.f64 	%fd76, [%rd61];
	fma.rn.f64 	%fd77, %fd75, %fd76, %fd74;
	ld.global.nc.u32 	%r49, [%rd51+16];
	ld.global.nc.f64 	%fd78, [%rd53+32];
	mul.wide.s32 	%rd62, %r49, 8;
	add.s64 	%rd63, %rd1, %rd62;
	ld.global.nc.f64 	%fd79, [%rd63];
	fma.rn.f64 	%fd80, %fd78, %fd79, %fd77;
	ld.global.nc.u32 	%r50, [%rd51+20];
	ld.global.nc.f64 	%fd81, [%rd53+40];
	mul.wide.s32 	%rd64, %r50, 8;
	add.s64 	%rd65, %rd1, %rd64;
	ld.global.nc.f64 	%fd82, [%rd65];
	fma.rn.f64 	%fd83, %fd81, %fd82, %fd80;
	ld.global.nc.u32 	%r51, [%rd51+24];
	ld.global.nc.f64 	%fd84, [%rd53+48];
	mul.wide.s32 	%rd66, %r51, 8;
	add.s64 	%rd67, %rd1, %rd66;
	ld.global.nc.f64 	%fd85, [%rd67];
	fma.rn.f64 	%fd86, %fd84, %fd85, %fd83;
	ld.global.nc.u32 	%r52, [%rd51+28];
	ld.global.nc.f64 	%fd87, [%rd53+56];
	mul.wide.s32 	%rd68, %r52, 8;
	add.s64 	%rd69, %rd1, %rd68;
	ld.global.nc.f64 	%fd88, [%rd69];
	fma.rn.f64 	%fd113, %fd87, %fd88, %fd86;
	add.s32 	%r60, %r60, 8;
$L__BB0_8:
	setp.eq.s32 	%p7, %r12, 0;
	@%p7 bra 	$L__BB0_14;
	and.b32  	%r15, %r4, 3;
	setp.lt.u32 	%p8, %r12, 4;
	@%p8 bra 	$L__BB0_11;
	mul.wide.s32 	%rd70, %r60, 4;
	add.s64 	%rd71, %rd3, %rd70;
	ld.global.nc.u32 	%r53, [%rd71];
	mul.wide.s32 	%rd72, %r60, 8;
	add.s64 	%rd73, %rd2, %rd72;
	ld.global.nc.f64 	%fd90, [%rd73];
	mul.wide.s32 	%rd74, %r53, 8;
	add.s64 	%rd75, %rd1, %rd74;
	ld.global.nc.f64 	%fd91, [%rd75];
	fma.rn.f64 	%fd92, %fd90, %fd91, %fd113;
	ld.global.nc.u32 	%r54, [%rd71+4];
	ld.global.nc.f64 	%fd93, [%rd73+8];
	mul.wide.s32 	%rd76, %r54, 8;
	add.s64 	%rd77, %rd1, %rd76;
	ld.global.nc.f64 	%fd94, [%rd77];
	fma.rn.f64 	%fd95, %fd93, %fd94, %fd92;
	ld.global.nc.u32 	%r55, [%rd71+8];
	ld.global.nc.f64 	%fd96, [%rd73+16];
	mul.wide.s32 	%rd78, %r55, 8;
	add.s64 	%rd79, %rd1, %rd78;
	ld.global.nc.f64 	%fd97, [%rd79];
	fma.rn.f64 	%fd98, %fd96, %fd97, %fd95;
	ld.global.nc.u32 	%r56, [%rd71+12];
	ld.global.nc.f64 	%fd99, [%rd73+24];
	mul.wide.s32 	%rd80, %r56, 8;
	add.s64 	%rd81, %rd1, %rd80;
	ld.global.nc.f64 	%fd100, [%rd81];
	fma.rn.f64 	%fd113, %fd99, %fd100, %fd98;
	add.s32 	%r60, %r60, 4;
$L__BB0_11:
	setp.eq.s32 	%p9, %r15, 0;
	@%p9 bra 	$L__BB0_14;
	neg.s32 	%r63, %r15;
$L__BB0_13:
	.pragma "nounroll";
	mul.wide.s32 	%rd82, %r60, 8;
	add.s64 	%rd83, %rd2, %rd82;
	mul.wide.s32 	%rd84, %r60, 4;
	add.s64 	%rd85, %rd3, %rd84;
	ld.global.nc.u32 	%r57, [%rd85];
	ld.global.nc.f64 	%fd101, [%rd83];
	mul.wide.s32 	%rd86, %r57, 8;
	add.s64 	%rd87, %rd1, %rd86;
	ld.global.nc.f64 	%fd102, [%rd87];
	fma.rn.f64 	%fd113, %fd101, %fd102, %fd113;
	add.s32 	%r60, %r60, 1;
	add.s32 	%r63, %r63, 1;
	setp.ne.s32 	%p10, %r63, 0;
	@%p10 bra 	$L__BB0_13;
$L__BB0_14:
	cvta.to.global.u64 	%rd88, %rd7;
	mul.wide.s32 	%rd89, %r1, 8;
	add.s64 	%rd90, %rd88, %rd89;
	ld.global.f64 	%fd103, [%rd90];
	add.f64 	%fd104, %fd113, %fd103;
	st.global.f64 	[%rd90], %fd104;
$L__BB0_15:
	ret;

}


// ===== COMPILED SASS (sm_100) =====

	.target	sm_100

	.elftype	@"ET_EXEC"


//--------------------- .note.nv.tkinfo           --------------------------
	.section	.note.nv.tkinfo,"",@"SHT_NOTE"
	.sectionflags	@"SHF_NOTE_NV_TKINFO"
	.tkinfo
        /*0018*/ 	.word	0x00000002
        /*0030*/ 	.string	""
        /*0030*/ 	.string	"ptxas"
        /*0030*/ 	.string	"Cuda compilation tools, release 13.0, V13.0.88"
        /*0030*/ 	.string	"Build cuda_13.0.r13.0/compiler.36424714_0"
        /*0030*/ 	.string	"-arch sm_100 -m 64 "



//--------------------- .note.nv.cuinfo           --------------------------
	.section	.note.nv.cuinfo,"",@"SHT_NOTE"
	.sectionflags	@"SHF_NOTE_NV_CUINFO"
        /*0018*/ 	.short	0x0002
        /*001a*/ 	.short	0x0064
        /*001c*/ 	.short	0x0082
	.zero		2


//--------------------- .nv.info                  --------------------------
	.section	.nv.info,"",@"SHT_CUDA_INFO"
	.align	4


	//----- nvinfo : EIATTR_REGCOUNT
	.align		4
        /*0000*/ 	.byte	0x04, 0x2f
        /*0002*/ 	.short	(.L_1 - .L_0)
	.align		4
.L_0:
        /*0004*/ 	.word	index@(_Z12SpMV_CSR_gpuPKiS0_PKdiiS2_Pd)
        /*0008*/ 	.word	0x00000020


	//----- nvinfo : EIATTR_FRAME_SIZE
	.align		4
.L_1:
        /*000c*/ 	.byte	0x04, 0x11
        /*000e*/ 	.short	(.L_3 - .L_2)
	.align		4
.L_2:
        /*0010*/ 	.word	index@(_Z12SpMV_CSR_gpuPKiS0_PKdiiS2_Pd)
        /*0014*/ 	.word	0x00000000


	//----- nvinfo : EIATTR_MIN_STACK_SIZE
	.align		4
.L_3:
        /*0018*/ 	.byte	0x04, 0x12
        /*001a*/ 	.short	(.L_5 - .L_4)
	.align		4
.L_4:
        /*001c*/ 	.word	index@(_Z12SpMV_CSR_gpuPKiS0_PKdiiS2_Pd)
        /*0020*/ 	.word	0x00000000
.L_5:


//--------------------- .nv.compat                --------------------------
	.section	.nv.compat,"",@"SHT_CUDA_COMPAT_INFO"
	.align	4
        /*0000*/ 	.byte	0x02, 0x09, 0x00, 0x00, 0x02, 0x02, 0x01, 0x00, 0x02, 0x05, 0x05, 0x00, 0x03, 0x07, 0x01, 0x01
        /*0010*/ 	.byte	0x02, 0x03, 0x00, 0x00, 0x02, 0x06, 0x01, 0x00, 0x04, 0x0b, 0x08, 0x00, 0x01, 0x00, 0x00, 0x00
        /*0020*/ 	.byte	0x00, 0x00, 0x00, 0x00


//--------------------- .nv.info._Z12SpMV_CSR_gpuPKiS0_PKdiiS2_Pd --------------------------
	.section	.nv.info._Z12SpMV_CSR_gpuPKiS0_PKdiiS2_Pd,"",@"SHT_CUDA_INFO"
	.sectionflags	@""
	.align	4


	//----- nvinfo : EIATTR_CUDA_API_VERSION
	.align		4
        /*0000*/ 	.byte	0x04, 0x37
        /*0002*/ 	.short	(.L_7 - .L_6)
.L_6:
        /*0004*/ 	.word	0x00000082


	//----- nvinfo : EIATTR_KPARAM_INFO
	.align		4
.L_7:
        /*0008*/ 	.byte	0x04, 0x17
        /*000a*/ 	.short	(.L_9 - .L_8)
.L_8:
        /*000c*/ 	.word	0x00000000
        /*0010*/ 	.short	0x0006
        /*0012*/ 	.short	0x0028
        /*0014*/ 	.byte	0x00, 0xf5, 0x21, 0x00


	//----- nvinfo : EIATTR_KPARAM_INFO
	.align		4
.L_9:
        /*0018*/ 	.byte	0x04, 0x17
        /*001a*/ 	.short	(.L_11 - .L_10)
.L_10:
        /*001c*/ 	.word	0x00000000
        /*0020*/ 	.short	0x0005
        /*0022*/ 	.short	0x0020
        /*0024*/ 	.byte	0x00, 0xf5, 0x21, 0x00


	//----- nvinfo : EIATTR_KPARAM_INFO
	.align		4
.L_11:
        /*0028*/ 	.byte	0x04, 0x17
        /*002a*/ 	.short	(.L_13 - .L_12)
.L_12:
        /*002c*/ 	.word	0x00000000
        /*0030*/ 	.short	0x0004
        /*0032*/ 	.short	0x001c
        /*0034*/ 	.byte	0x00, 0xf0, 0x11, 0x00


	//----- nvinfo : EIATTR_KPARAM_INFO
	.align		4
.L_13:
        /*0038*/ 	.byte	0x04, 0x17
        /*003a*/ 	.short	(.L_15 - .L_14)
.L_14:
        /*003c*/ 	.word	0x00000000
        /*0040*/ 	.short	0x0003
        /*0042*/ 	.short	0x0018
        /*0044*/ 	.byte	0x00, 0xf0, 0x11, 0x00


	//----- nvinfo : EIATTR_KPARAM_INFO
	.align		4
.L_15:
        /*0048*/ 	.byte	0x04, 0x17
        /*004a*/ 	.short	(.L_17 - .L_16)
.L_16:
        /*004c*/ 	.word	0x00000000
        /*0050*/ 	.short	0x0002
        /*0052*/ 	.short	0x0010
        /*0054*/ 	.byte	0x00, 0xf5, 0x21, 0x00


	//----- nvinfo : EIATTR_KPARAM_INFO
	.align		4
.L_17:
        /*0058*/ 	.byte	0x04, 0x17
        /*005a*/ 	.short	(.L_19 - .L_18)
.L_18:
        /*005c*/ 	.word	0x00000000
        /*0060*/ 	.short	0x0001
        /*0062*/ 	.short	0x0008
        /*0064*/ 	.byte	0x00, 0xf5, 0x21, 0x00


	//----- nvinfo : EIATTR_KPARAM_INFO
	.align		4
.L_19:
        /*0068*/ 	.byte	0x04, 0x17
        /*006a*/ 	.short	(.L_21 - .L_20)
.L_20:
        /*006c*/ 	.word	0x00000000
        /*0070*/ 	.short	0x0000
        /*0072*/ 	.short	0x0000
        /*0074*/ 	.byte	0x00, 0xf5, 0x21, 0x00


	//----- nvinfo : EIATTR_SPARSE_MMA_MASK
	.align		4
.L_21:
        /*0078*/ 	.byte	0x03, 0x50
        /*007a*/ 	.short	0x0000


	//----- nvinfo : EIATTR_MAXREG_COUNT
	.align		4
        /*007c*/ 	.byte	0x03, 0x1b
        /*007e*/ 	.short	0x00ff


	//----- nvinfo : EIATTR_MERCURY_ISA_VERSION
	.align		4
        /*0080*/ 	.byte	0x03, 0x5f
        /*0082*/ 	.short	0x0101


	//----- nvinfo : EIATTR_VRC_CTA_INIT_COUNT
	.align		4
        /*0084*/ 	.byte	0x02, 0x4a
	.zero		1
	.zero		1


	//----- nvinfo : EIATTR_EXIT_INSTR_OFFSETS
	.align		4
        /*0088*/ 	.byte	0x04, 0x1c
        /*008a*/ 	.short	(.L_23 - .L_22)


	//   ....[0]....
.L_22:
        /*008c*/ 	.word	0x00000070


	//   ....[1]....
        /*0090*/ 	.word	0x00000e70


	//----- nvinfo : EIATTR_CRS_STACK_SIZE
	.align		4
.L_23:
        /*0094*/ 	.byte	0x04, 0x1e
        /*0096*/ 	.short	(.L_25 - .L_24)
.L_24:
        /*0098*/ 	.word	0x00000000


	//----- nvinfo : EIATTR_CBANK_PARAM_SIZE
	.align		4
.L_25:
        /*009c*/ 	.byte	0x03, 0x19
        /*009e*/ 	.short	0x0030


	//----- nvinfo : EIATTR_PARAM_CBANK
	.align		4
        /*00a0*/ 	.byte	0x04, 0x0a
        /*00a2*/ 	.short	(.L_27 - .L_26)
	.align		4
.L_26:
        /*00a4*/ 	.word	index@(.nv.constant0._Z12SpMV_CSR_gpuPKiS0_PKdiiS2_Pd)
        /*00a8*/ 	.short	0x0380
        /*00aa*/ 	.short	0x0030


	//----- nvinfo : EIATTR_SW_WAR
	.align		4
.L_27:
        /*00ac*/ 	.byte	0x04, 0x36
        /*00ae*/ 	.short	(.L_29 - .L_28)
.L_28:
        /*00b0*/ 	.word	0x00000008
.L_29:


//--------------------- .nv.callgraph             --------------------------
	.section	.nv.callgraph,"",@"SHT_CUDA_CALLGRAPH"
	.align	4
	.sectionentsize	8
	.align		4
        /*0000*/ 	.word	0x00000000
	.align		4
        /*0004*/ 	.word	0xffffffff
	.align		4
        /*0008*/ 	.word	0x00000000
	.align		4
        /*000c*/ 	.word	0xfffffffe
	.align		4
        /*0010*/ 	.word	0x00000000
	.align		4
        /*0014*/ 	.word	0xfffffffd
	.align		4
        /*0018*/ 	.word	0x00000000
	.align		4
        /*001c*/ 	.word	0xfffffffc


//--------------------- .text._Z12SpMV_CSR_gpuPKiS0_PKdiiS2_Pd --------------------------
	.section	.text._Z12SpMV_CSR_gpuPKiS0_PKdiiS2_Pd,"ax",@progbits
	.align	128
        .global         _Z12SpMV_CSR_gpuPKiS0_PKdiiS2_Pd
        .type           _Z12SpMV_CSR_gpuPKiS0_PKdiiS2_Pd,@function
        .size           _Z12SpMV_CSR_gpuPKiS0_PKdiiS2_Pd,(.L_x_11 - _Z12SpMV_CSR_gpuPKiS0_PKdiiS2_Pd)
        .other          _Z12SpMV_CSR_gpuPKiS0_PKdiiS2_Pd,@"STO_CUDA_ENTRY STV_DEFAULT"
_Z12SpMV_CSR_gpuPKiS0_PKdiiS2_Pd:
.text._Z12SpMV_CSR_gpuPKiS0_PKdiiS2_Pd:
[----:B------:R-:W-:Y:S01]  /*0000*/  LDC R1, c[0x0][0x37c] ;  /* 0x0000df00ff017b82 */ /* 0x000fe20000000800 */
[----:B------:R-:W0:Y:S07]  /*0010*/  S2R R3, SR_TID.X ;  /* 0x0000000000037919 */ /* 0x000e2e0000002100 */
[----:B------:R-:W0:Y:S01]  /*0020*/  S2UR UR4, SR_CTAID.X ;  /* 0x00000000000479c3 */ /* 0x000e220000002500 */
[----:B------:R-:W1:Y:S07]  /*0030*/  LDCU UR5, c[0x0][0x398] ;  /* 0x00007300ff0577ac */ /* 0x000e6e0008000800 */
[----:B------:R-:W0:Y:S02]  /*0040*/  LDC R0, c[0x0][0x360] ;  /* 0x0000d800ff007b82 */ /* 0x000e240000000800 */
[----:B0-----:R-:W-:-:S05]  /*0050*/  IMAD R0, R0, UR4, R3 ;  /* 0x0000000400007c24 */ /* 0x001fca000f8e0203 */
[----:B-1----:R-:W-:-:S13]  /*0060*/  ISETP.GE.AND P0, PT, R0, UR5, PT ;  /* 0x0000000500007c0c */ /* 0x002fda000bf06270 */
[----:B------:R-:W-:Y:S05]  /*0070*/  @P0 EXIT ;  /* 0x000000000000094d */ /* 0x000fea0003800000 */
[----:B------:R-:W0:Y:S01]  /*0080*/  LDC.64 R2, c[0x0][0x380] ;  /* 0x0000e000ff027b82 */ /* 0x000e220000000a00 */
[----:B------:R-:W1:Y:S01]  /*0090*/  LDCU.64 UR4, c[0x0][0x358] ;  /* 0x00006b00ff0477ac */ /* 0x000e620008000a00 */
[----:B0-----:R-:W-:-:S05]  /*00a0*/  IMAD.WIDE R2, R0, 0x4, R2 ;  /* 0x0000000400027825 */ /* 0x001fca00078e0202 */
[----:B-1----:R-:W2:Y:S04]  /*00b0*/  LDG.E.CONSTANT R4, desc[UR4][R2.64] ;  /* 0x0000000402047981 */ /* 0x002ea8000c1e9900 */
[----:B------:R-:W2:Y:S01]  /*00c0*/  LDG.E.CONSTANT R5, desc[UR4][R2.64+0x4] ;  /* 0x0000040402057981 */ /* 0x000ea2000c1e9900 */
[----:B------:R-:W-:Y:S01]  /*00d0*/  BSSY.RECONVERGENT B0, `(.L_x_0) ;  /* 0x00000d4000007945 */ /* 0x000fe20003800200 */
[----:B------:R-:W-:Y:S02]  /*00e0*/  CS2R R26, SRZ ;  /* 0x00000000001a7805 */ /* 0x000fe4000001ff00 */
[----:B--2---:R-:W-:-:S13]  /*00f0*/  ISETP.GE.AND P0, PT, R4, R5, PT ;  /* 0x000000050400720c */ /* 0x004fda0003f06270 */
[----:B------:R-:W-:Y:S05]  /*0100*/  @P0 BRA `(.L_x_1) ;  /* 0x0000000c00400947 */ /* 0x000fea0003800000 */
[----:B------:R-:W-:Y:S01]  /*0110*/  MOV R2, R4 ;  /* 0x0000000400027202 */ /* 0x000fe20000000f00 */
[----:B------:R-:W-:Y:S01]  /*0120*/  BSSY.RECONVERGENT B1, `(.L_x_2) ;  /* 0x0000068000017945 */ /* 0x000fe20003800200 */
[----:B------:R-:W-:Y:S02]  /*0130*/  CS2R R26, SRZ ;  /* 0x00000000001a7805 */ /* 0x000fe4000001ff00 */
[CC--:B------:R-:W-:Y:S02]  /*0140*/  IADD3 R3, PT, PT, -R5.reuse, R2.reuse, RZ ;  /* 0x0000000205037210 */ /* 0x0c0fe40007ffe1ff */
[----:B------:R-:W-:Y:S02]  /*0150*/  IADD3 R4, PT, PT, R5, -R2, RZ ;  /* 0x8000000205047210 */ /* 0x000fe40007ffe0ff */
[----:B------:R-:W-:Y:S02]  /*0160*/  ISETP.GT.U32.AND P1, PT, R3, -0x10, PT ;  /* 0xfffffff00300780c */ /* 0x000fe40003f24070 */
[----:B------:R-:W-:-:S04]  /*0170*/  LOP3.LUT R5, R4, 0xf, RZ, 0xc0, !PT ;  /* 0x0000000f04057812 */ /* 0x000fc800078ec0ff */
[----:B------:R-:W-:-:S07]  /*0180*/  ISETP.NE.AND P0, PT, R5, RZ, PT ;  /* 0x000000ff0500720c */ /* 0x000fce0003f05270 */
[----:B------:R-:W-:Y:S06]  /*0190*/  @P1 BRA `(.L_x_3) ;  /* 0x0000000400801947 */ /* 0x000fec0003800000 */
[----:B------:R-:W0:Y:S01]  /*01a0*/  LDC.64 R6, c[0x0][0x388] ;  /* 0x0000e200ff067b82 */ /* 0x000e220000000a00 */
[----:B------:R-:W-:Y:S02]  /*01b0*/  LOP3.LUT R3, R4, 0xfffffff0, RZ, 0xc0, !PT ;  /* 0xfffffff004037812 */ /* 0x000fe400078ec0ff */
[----:B------:R-:W-:Y:S02]  /*01c0*/  CS2R R26, SRZ ;  /* 0x00000000001a7805 */ /* 0x000fe4000001ff00 */
[----:B------:R-:W-:-:S03]  /*01d0*/  IADD3 R3, PT, PT, -R3, RZ, RZ ;  /* 0x000000ff03037210 */ /* 0x000fc60007ffe1ff */
[----:B------:R-:W1:Y:S01]  /*01e0*/  LDC.64 R8, c[0x0][0x390] ;  /* 0x0000e400ff087b82 */ /* 0x000e620000000a00 */
[----:B0-----:R-:W-:-:S04]  /*01f0*/  IADD3 R6, P1, PT, R6, 0x20, RZ ;  /* 0x0000002006067810 */ /* 0x001fc80007f3e0ff */
[----:B------:R-:W-:Y:S02]  /*0200*/  IADD3.X R7, PT, PT, RZ, R7, RZ, P1, !PT ;  /* 0x00000007ff077210 */ /* 0x000fe40000ffe4ff */
[----:B-1----:R-:W-:-:S04]  /*0210*/  IADD3 R8, P2, PT, R8, 0x40, RZ ;  /* 0x0000004008087810 */ /* 0x002fc80007f5e0ff */
[----:B------:R-:W-:-:S09]  /*0220*/  IADD3.X R9, PT, PT, RZ, R9, RZ, P2, !PT ;  /* 0x00000009ff097210 */ /* 0x000fd200017fe4ff */
.L_x_4:
[C---:B------:R-:W-:Y:S01]  /*0230*/  IMAD.WIDE R28, R2.reuse, 0x4, R6 ;  /* 0x00000004021c7825 */ /* 0x040fe200078e0206 */
[----:B------:R-:W0:Y:S04]  /*0240*/  LDC.64 R12, c[0x0][0x3a0] ;  /* 0x0000e800ff0c7b82 */ /* 0x000e280000000a00 */
[----:B------:R-:W0:Y:S01]  /*0250*/  LDG.E.CONSTANT R15, desc[UR4][R28.64+-0x20] ;  /* 0xffffe0041c0f7981 */ /* 0x000e22000c1e9900 */
[----:B------:R-:W-:-:S03]  /*0260*/  IMAD.WIDE R10, R2, 0x8, R8 ;  /* 0x00000008020a7825 */ /* 0x000fc600078e0208 */
[----:B------:R-:W2:Y:S04]  /*0270*/  LDG.E.CONSTANT R25, desc[UR4][R28.64+-0x1c] ;  /* 0xffffe4041c197981 */ /* 0x000ea8000c1e9900 */
[----:B------:R-:W3:Y:S04]  /*0280*/  LDG.E.64.CONSTANT R16, desc[UR4][R10.64+-0x40] ;  /* 0xffffc0040a107981 */ /* 0x000ee8000c1e9b00 */
[----:B------:R-:W4:Y:S04]  /*0290*/  LDG.E.CONSTANT R19, desc[UR4][R28.64+-0x18] ;  /* 0xffffe8041c137981 */ /* 0x000f28000c1e9900 */
[----:B------:R-:W5:Y:S04]  /*02a0*/  LDG.E.64.CONSTANT R22, desc[UR4][R10.64+-0x38] ;  /* 0xffffc8040a167981 */ /* 0x000f68000c1e9b00 */
[----:B------:R-:W5:Y:S01]  /*02b0*/  LDG.E.64.CONSTANT R20, desc[UR4][R10.64+-0x30] ;  /* 0xffffd0040a147981 */ /* 0x000f62000c1e9b00 */
[----:B0-----:R-:W-:-:S06]  /*02c0*/  IMAD.WIDE R14, R15, 0x8, R12 ;  /* 0x000000080f0e7825 */ /* 0x001fcc00078e020c */
[----:B------:R-:W3:Y:S01]  /*02d0*/  LDG.E.64.CONSTANT R14, desc[UR4][R14.64] ;  /* 0x000000040e0e7981 */ /* 0x000ee2000c1e9b00 */
[----:B--2---:R-:W-:-:S04]  /*02e0*/  IMAD.WIDE R24, R25, 0x8, R12 ;  /* 0x0000000819187825 */ /* 0x004fc800078e020c */
[----:B----4-:R-:W-:-:S06]  /*02f0*/  IMAD.WIDE R18, R19, 0x8, R12 ;  /* 0x0000000813127825 */ /* 0x010fcc00078e020c */
[----:B------:R-:W2:Y:S01]  /*0300*/  LDG.E.64.CONSTANT R18, desc[UR4][R18.64] ;  /* 0x0000000412127981 */ /* 0x000ea2000c1e9b00 */
[----:B---3--:R-:W-:-:S03]  /*0310*/  DFMA R26, R16, R14, R26 ;  /* 0x0000000e101a722b */ /* 0x008fc6000000001a */
[----:B------:R-:W5:Y:S04]  /*0320*/  LDG.E.64.CONSTANT R14, desc[UR4][R24.64] ;  /* 0x00000004180e7981 */ /* 0x000f68000c1e9b00 */
[----:B------:R-:W3:Y:S04]  /*0330*/  LDG.E.CONSTANT R17, desc[UR4][R28.64+-0x14] ;  /* 0xffffec041c117981 */ /* 0x000ee8000c1e9900 */
[----:B------:R-:W4:Y:S01]  /*0340*/  LDG.E.CONSTANT R25, desc[UR4][R28.64+-0xc] ;  /* 0xfffff4041c197981 */ /* 0x000f22000c1e9900 */
[----:B-----5:R-:W-:-:S03]  /*0350*/  DFMA R22, R22, R14, R26 ;  /* 0x0000000e1616722b */ /* 0x020fc6000000001a */
[----:B------:R-:W5:Y:S01]  /*0360*/  LDG.E.CONSTANT R15, desc[UR4][R28.64+-0x10] ;  /* 0xfffff0041c0f7981 */ /* 0x000f62000c1e9900 */
[----:B---3--:R-:W-:-:S03]  /*0370*/  IMAD.WIDE R16, R17, 0x8, R12 ;  /* 0x0000000811107825 */ /* 0x008fc600078e020c */
[----:B------:R-:W3:Y:S01]  /*0380*/  LDG.E.CONSTANT R27, desc[UR4][R28.64+-0x8] ;  /* 0xfffff8041c1b7981 */ /* 0x000ee2000c1e9900 */
[----:B--2---:R-:W-:-:S03]  /*0390*/  DFMA R18, R20, R18, R22 ;  /* 0x000000121412722b */ /* 0x004fc60000000016 */
[----:B------:R-:W2:Y:S04]  /*03a0*/  LDG.E.64.CONSTANT R22, desc[UR4][R10.64+-0x28] ;  /* 0xffffd8040a167981 */ /* 0x000ea8000c1e9b00 */
[----:B------:R-:W2:Y:S01]  /*03b0*/  LDG.E.64.CONSTANT R16, desc[UR4][R16.64] ;  /* 0x0000000410107981 */ /* 0x000ea2000c1e9b00 */
[----:B----4-:R-:W-:-:S05]  /*03c0*/  IMAD.WIDE R24, R25, 0x8, R12 ;  /* 0x0000000819187825 */ /* 0x010fca00078e020c */
[----:B------:R-:W4:Y:S04]  /*03d0*/  LDG.E.64.CONSTANT R20, desc[UR4][R24.64] ;  /* 0x0000000418147981 */ /* 0x000f28000c1e9b00 */
[----:B------:R-:W4:Y:S01]  /*03e0*/  LDG.E.CONSTANT R25, desc[UR4][R28.64+0x4] ;  /* 0x000004041c197981 */ /* 0x000f22000c1e9900 */
[----:B-----5:R-:W-:-:S06]  /*03f0*/  IMAD.WIDE R14, R15, 0x8, R12 ;  /* 0x000000080f0e7825 */ /* 0x020fcc00078e020c */
[----:B------:R-:W5:Y:S01]  /*0400*/  LDG.E.64.CONSTANT R14, desc[UR4][R14.64] ;  /* 0x000000040e0e7981 */ /* 0x000f62000c1e9b00 */
[----:B--2---:R-:W-:-:S03]  /*0410*/  DFMA R22, R22, R16, R18 ;  /* 0x000000101616722b */ /* 0x004fc60000000012 */
[----:B------:R-:W5:Y:S04]  /*0420*/  LDG.E.64.CONSTANT R18, desc[UR4][R10.64+-0x20] ;  /* 0xffffe0040a127981 */ /* 0x000f68000c1e9b00 */
[----:B------:R-:W4:Y:S01]  /*0430*/  LDG.E.64.CONSTANT R16, desc[UR4][R10.64+-0x18] ;  /* 0xffffe8040a107981 */ /* 0x000f22000c1e9b00 */
[----:B---3--:R-:W-:Y:S01]  /*0440*/  IMAD.WIDE R26, R27, 0x8, R12 ;  /* 0x000000081b1a7825 */ /* 0x008fe200078e020c */
[----:B-----5:R-:W-:Y:S02]  /*0450*/  DFMA R18, R18, R14, R22 ;  /* 0x0000000e1212722b */ /* 0x020fe40000000016 */
[----:B------:R-:W2:Y:S04]  /*0460*/  LDG.E.CONSTANT R15, desc[UR4][R28.64+-0x4] ;  /* 0xfffffc041c0f7981 */ /* 0x000ea8000c1e9900 */
[----:B------:R-:W3:Y:S02]  /*0470*/  LDG.E.64.CONSTANT R22, desc[UR4][R10.64+-0x10] ;  /* 0xfffff0040a167981 */ /* 0x000ee4000c1e9b00 */
[----:B----4-:R-:W-:-:S02]  /*0480*/  DFMA R20, R16, R20, R18 ;  /* 0x000000141014722b */ /* 0x010fc40000000012 */
[----:B------:R-:W3:Y:S04]  /*0490*/  LDG.E.64.CONSTANT R16, desc[UR4][R26.64] ;  /* 0x000000041a107981 */ /* 0x000ee8000c1e9b00 */
[----:B------:R-:W4:Y:S04]  /*04a0*/  LDG.E.CONSTANT R19, desc[UR4][R28.64] ;  /* 0x000000041c137981 */ /* 0x000f28000c1e9900 */
[----:B------:R-:W5:Y:S01]  /*04b0*/  LDG.E.CONSTANT R27, desc[UR4][R28.64+0x8] ;  /* 0x000008041c1b7981 */ /* 0x000f62000c1e9900 */
[----:B--2---:R-:W-:Y:S01]  /*04c0*/  IMAD.WIDE R14, R15, 0x8, R12 ;  /* 0x000000080f0e7825 */ /* 0x004fe200078e020c */
[----:B---3--:R-:W-:-:S02]  /*04d0*/  DFMA R22, R22, R16, R20 ;  /* 0x000000101616722b */ /* 0x008fc40000000014 */
[----:B------:R-:W2:Y:S04]  /*04e0*/  LDG.E.64.CONSTANT R20, desc[UR4][R10.64+-0x8] ;  /* 0xfffff8040a147981 */ /* 0x000ea8000c1e9b00 */
[----:B------:R-:W2:Y:S01]  /*04f0*/  LDG.E.64.CONSTANT R16, desc[UR4][R14.64] ;  /* 0x000000040e107981 */ /* 0x000ea2000c1e9b00 */
[----:B----4-:R-:W-:-:S06]  /*0500*/  IMAD.WIDE R18, R19, 0x8, R12 ;  /* 0x0000000813127825 */ /* 0x010fcc00078e020c */
[----:B------:R-:W3:Y:S04]  /*0510*/  LDG.E.64.CONSTANT R18, desc[UR4][R18.64] ;  /* 0x0000000412127981 */ /* 0x000ee8000c1e9b00 */
[----:B------:R-:W3:Y:S01]  /*0520*/  LDG.E.64.CONSTANT R14, desc[UR4][R10.64] ;  /* 0x000000040a0e7981 */ /* 0x000ee2000c1e9b00 */
[----:B--2---:R-:W-:Y:S01]  /*0530*/  DFMA R20, R20, R16, R22 ;  /* 0x000000101414722b */ /* 0x004fe20000000016 */
[--C-:B------:R-:W-:Y:S02]  /*0540*/  IMAD.WIDE R16, R25, 0x8, R12.reuse ;  /* 0x0000000819107825 */ /* 0x100fe400078e020c */
[----:B------:R-:W2:Y:S02]  /*0550*/  LDG.E.64.CONSTANT R22, desc[UR4][R10.64+0x18] ;  /* 0x000018040a167981 */ /* 0x000ea4000c1e9b00 */
[----:B-----5:R-:W-:-:S02]  /*0560*/  IMAD.WIDE R26, R27, 0x8, R12 ;  /* 0x000000081b1a7825 */ /* 0x020fc400078e020c */
[----:B------:R-:W4:Y:S01]  /*0570*/  LDG.E.CONSTANT R25, desc[UR4][R28.64+0x10] ;  /* 0x000010041c197981 */ /* 0x000f22000c1e9900 */
[----:B---3--:R-:W-:-:S03]  /*0580*/  DFMA R18, R14, R18, R20 ;  /* 0x000000120e12722b */ /* 0x008fc60000000014 */
[----:B------:R-:W3:Y:S04]  /*0590*/  LDG.E.64.CONSTANT R16, desc[UR4][R16.64] ;  /* 0x0000000410107981 */ /* 0x000ee8000c1e9b00 */
[----:B------:R-:W3:Y:S04]  /*05a0*/  LDG.E.64.CONSTANT R20, desc[UR4][R10.64+0x8] ;  /* 0x000008040a147981 */ /* 0x000ee8000c1e9b00 */
[----:B------:R-:W5:Y:S01]  /*05b0*/  LDG.E.CONSTANT R15, desc[UR4][R28.64+0xc] ;  /* 0x00000c041c0f7981 */ /* 0x000f62000c1e9900 */
[----:B---3--:R-:W-:-:S03]  /*05c0*/  DFMA R20, R20, R16, R18 ;  /* 0x000000101414722b */ /* 0x008fc60000000012 */
[----:B------:R-:W3:Y:S01]  /*05d0*/  LDG.E.64.CONSTANT R18, desc[UR4][R10.64+0x10] ;  /* 0x000010040a127981 */ /* 0x000ee2000c1e9b00 */
[----:B-----5:R-:W-:-:S03]  /*05e0*/  IMAD.WIDE R14, R15, 0x8, R12 ;  /* 0x000000080f0e7825 */ /* 0x020fc600078e020c */
[----:B------:R-:W3:Y:S04]  /*05f0*/  LDG.E.64.CONSTANT R16, desc[UR4][R26.64] ;  /* 0x000000041a107981 */ /* 0x000ee8000c1e9b00 */
[----:B------:R-:W2:Y:S04]  /*0600*/  LDG.E.64.CONSTANT R14, desc[UR4][R14.64] ;  /* 0x000000040e0e7981 */ /* 0x000ea8000c1e9b00 */
[----:B------:R-:W5:Y:S01]  /*0610*/  LDG.E.CONSTANT R27, desc[UR4][R28.64+0x18] ;  /* 0x000018041c1b7981 */ /* 0x000f62000c1e9900 */
[----:B---3--:R-:W-:-:S03]  /*0620*/  DFMA R18, R18, R16, R20 ;  /* 0x000000101212722b */ /* 0x008fc60000000014 */
[----:B------:R-:W3:Y:S01]  /*0630*/  LDG.E.CONSTANT R21, desc[UR4][R28.64+0x14] ;  /* 0x000014041c157981 */ /* 0x000ee2000c1e9900 */
[----:B----4-:R-:W-:-:S03]  /*0640*/  IMAD.WIDE R16, R25, 0x8, R12 ;  /* 0x0000000819107825 */ /* 0x010fc600078e020c */
[----:B------:R-:W4:Y:S01]  /*0650*/  LDG.E.CONSTANT R25, desc[UR4][R28.64+0x1c] ;  /* 0x00001c041c197981 */ /* 0x000f22000c1e9900 */
[----:B--2---:R-:W-:-:S03]  /*0660*/  DFMA R22, R22, R14, R18 ;  /* 0x0000000e1616722b */ /* 0x004fc60000000012 */
[----:B------:R-:W2:Y:S04]  /*0670*/  LDG.E.64.CONSTANT R14, desc[UR4][R10.64+0x20] ;  /* 0x000020040a0e7981 */ /* 0x000ea8000c1e9b00 */
[----:B------:R-:W2:Y:S04]  /*0680*/  LDG.E.64.CONSTANT R16, desc[UR4][R16.64] ;  /* 0x0000000410107981 */ /* 0x000ea8000c1e9b00 */
[----:B------:R-:W4:Y:S01]  /*0690*/  LDG.E.64.CONSTANT R18, desc[UR4][R10.64+0x28] ;  /* 0x000028040a127981 */ /* 0x000f22000c1e9b00 */
[----:B---3--:R-:W-:-:S06]  /*06a0*/  IMAD.WIDE R20, R21, 0x8, R12 ;  /* 0x0000000815147825 */ /* 0x008fcc00078e020c */
[----:B------:R-:W3:Y:S01]  /*06b0*/  LDG.E.64.CONSTANT R20, desc[UR4][R20.64] ;  /* 0x0000000414147981 */ /* 0x000ee2000c1e9b00 */
[----:B--2---:R-:W-:Y:S01]  /*06c0*/  DFMA R14, R14, R16, R22 ;  /* 0x000000100e0e722b */ /* 0x004fe20000000016 */
[--C-:B-----5:R-:W-:Y:S02]  /*06d0*/  IMAD.WIDE R22, R27, 0x8, R12.reuse ;  /* 0x000000081b167825 */ /* 0x120fe400078e020c */
[----:B------:R-:W2:Y:S02]  /*06e0*/  LDG.E.64.CONSTANT R16, desc[UR4][R10.64+0x30] ;  /* 0x000030040a107981 */ /* 0x000ea4000c1e9b00 */
[----:B----4-:R-:W-:Y:S02]  /*06f0*/  IMAD.WIDE R12, R25, 0x8, R12 ;  /* 0x00000008190c7825 */ /* 0x010fe400078e020c */
[----:B------:R-:W4:Y:S04]  /*0700*/  LDG.E.64.CONSTANT R26, desc[UR4][R10.64+0x38] ;  /* 0x000038040a1a7981 */ /* 0x000f28000c1e9b00 */
[----:B------:R-:W2:Y:S04]  /*0710*/  LDG.E.64.CONSTANT R22, desc[UR4][R22.64] ;  /* 0x0000000416167981 */ /* 0x000ea8000c1e9b00 */
[----:B------:R-:W4:Y:S01]  /*0720*/  LDG.E.64.CONSTANT R12, desc[UR4][R12.64] ;  /* 0x000000040c0c7981 */ /* 0x000f22000c1e9b00 */
[----:B------:R-:W-:-:S04]  /*0730*/  IADD3 R3, PT, PT, R3, 0x10, RZ ;  /* 0x0000001003037810 */ /* 0x000fc80007ffe0ff */
[----:B------:R-:W-:Y:S02]  /*0740*/  ISETP.NE.AND P1, PT, R3, RZ, PT ;  /* 0x000000ff0300720c */ /* 0x000fe40003f25270 */
[----:B------:R-:W-:Y:S01]  /*0750*/  IADD3 R2, PT, PT, R2, 0x10, RZ ;  /* 0x0000001002027810 */ /* 0x000fe20007ffe0ff */
[----:B---3--:R-:W-:-:S08]  /*0760*/  DFMA R14, R18, R20, R14 ;  /* 0x00000014120e722b */ /* 0x008fd0000000000e */
[----:B--2---:R-:W-:-:S08]  /*0770*/  DFMA R14, R16, R22, R14 ;  /* 0x00000016100e722b */ /* 0x004fd0000000000e */
[----:B----4-:R-:W-:Y:S01]  /*0780*/  DFMA R26, R26, R12, R14 ;  /* 0x0000000c1a1a722b */ /* 0x010fe2000000000e */
[----:B------:R-:W-:Y:S10]  /*0790*/  @P1 BRA `(.L_x_4) ;  /* 0xfffffff800a41947 */ /* 0x000ff4000383ffff */
.L_x_3:
[----:B------:R-:W-:Y:S05]  /*07a0*/  BSYNC.RECONVERGENT B1 ;  /* 0x0000000000017941 */ /* 0x000fea0003800200 */
.L_x_2:
[----:B------:R-:W-:Y:S05]  /*07b0*/  @!P0 BRA `(.L_x_1) ;  /* 0x0000000400948947 */ /* 0x000fea0003800000 */
[----:B------:R-:W-:Y:S01]  /*07c0*/  ISETP.GE.U32.AND P0, PT, R5, 0x8, PT ;  /* 0x000000080500780c */ /* 0x000fe20003f06070 */
[----:B------:R-:W-:Y:S01]  /*07d0*/  BSSY.RECONVERGENT B1, `(.L_x_5) ;  /* 0x0000032000017945 */ /* 0x000fe20003800200 */
[----:B------:R-:W-:-:S04]  /*07e0*/  LOP3.LUT R3, R4, 0x7, RZ, 0xc0, !PT ;  /* 0x0000000704037812 */ /* 0x000fc800078ec0ff */
[----:B------:R-:W-:-:S07]  /*07f0*/  ISETP.NE.AND P1, PT, R3, RZ, PT ;  /* 0x000000ff0300720c */ /* 0x000fce0003f25270 */
[----:B------:R-:W-:Y:S06]  /*0800*/  @!P0 BRA `(.L_x_6) ;  /* 0x0000000000b88947 */ /* 0x000fec0003800000 */
[----:B------:R-:W0:Y:S08]  /*0810*/  LDC.64 R28, c[0x0][0x388] ;  /* 0x0000e200ff1c7b82 */ /* 0x000e300000000a00 */
[----:B------:R-:W1:Y:S08]  /*0820*/  LDC.64 R6, c[0x0][0x390] ;  /* 0x0000e400ff067b82 */ /* 0x000e700000000a00 */
[----:B------:R-:W2:Y:S01]  /*0830*/  LDC.64 R8, c[0x0][0x3a0] ;  /* 0x0000e800ff087b82 */ /* 0x000ea20000000a00 */
[----:B0-----:R-:W-:-:S05]  /*0840*/  IMAD.WIDE R28, R2, 0x4, R28 ;  /* 0x00000004021c7825 */ /* 0x001fca00078e021c */
[----:B------:R-:W2:Y:S04]  /*0850*/  LDG.E.CONSTANT R25, desc[UR4][R28.64] ;  /* 0x000000041c197981 */ /* 0x000ea8000c1e9900 */
[----:B------:R-:W3:Y:S01]  /*0860*/  LDG.E.CONSTANT R23, desc[UR4][R28.64+0x4] ;  /* 0x000004041c177981 */ /* 0x000ee2000c1e9900 */
[----:B-1----:R-:W-:-:S03]  /*0870*/  IMAD.WIDE R6, R2, 0x8, R6 ;  /* 0x0000000802067825 */ /* 0x002fc600078e0206 */
[----:B------:R-:W4:Y:S04]  /*0880*/  LDG.E.CONSTANT R21, desc[UR4][R28.64+0x8] ;  /* 0x000008041c157981 */ /* 0x000f28000c1e9900 */
[----:B------:R-:W5:Y:S04]  /*0890*/  LDG.E.64.CONSTANT R16, desc[UR4][R6.64] ;  /* 0x0000000406107981 */ /* 0x000f68000c1e9b00 */
[----:B------:R-:W5:Y:S04]  /*08a0*/  LDG.E.CONSTANT R11, desc[UR4][R28.64+0xc] ;  /* 0x00000c041c0b7981 */ /* 0x000f68000c1e9900 */
[----:B------:R-:W5:Y:S04]  /*08b0*/  LDG.E.64.CONSTANT R12, desc[UR4][R6.64+0x8] ;  /* 0x00000804060c7981 */ /* 0x000f68000c1e9b00 */
[----:B------:R-:W5:Y:S04]  /*08c0*/  LDG.E.CONSTANT R15, desc[UR4][R28.64+0x10] ;  /* 0x000010041c0f7981 */ /* 0x000f68000c1e9900 */
[----:B------:R-:W5:Y:S01]  /*08d0*/  LDG.E.CONSTANT R5, desc[UR4][R28.64+0x1c] ;  /* 0x00001c041c057981 */ /* 0x000f62000c1e9900 */
[----:B--2---:R-:W-:-:S05]  /*08e0*/  IMAD.WIDE R24, R25, 0x8, R8 ;  /* 0x0000000819187825 */ /* 0x004fca00078e0208 */
[----:B------:R-:W2:Y:S01]  /*08f0*/  LDG.E.64.CONSTANT R18, desc[UR4][R24.64] ;  /* 0x0000000418127981 */ /* 0x000ea2000c1e9b00 */
[----:B---3--:R-:W-:-:S06]  /*0900*/  IMAD.WIDE R22, R23, 0x8, R8 ;  /* 0x0000000817167825 */ /* 0x008fcc00078e0208 */
[----:B------:R-:W3:Y:S01]  /*0910*/  LDG.E.64.CONSTANT R22, desc[UR4][R22.64] ;  /* 0x0000000416167981 */ /* 0x000ee2000c1e9b00 */
[----:B----4-:R-:W-:-:S03]  /*0920*/  IMAD.WIDE R20, R21, 0x8, R8 ;  /* 0x0000000815147825 */ /* 0x010fc600078e0208 */
[----:B------:R-:W4:Y:S04]  /*0930*/  LDG.E.CONSTANT R25, desc[UR4][R28.64+0x18] ;  /* 0x000018041c197981 */ /* 0x000f28000c1e9900 */
[----:B------:R-:W4:Y:S01]  /*0940*/  LDG.E.64.CONSTANT R20, desc[UR4][R20.64] ;  /* 0x0000000414147981 */ /* 0x000f22000c1e9b00 */
[----:B-----5:R-:W-:-:S06]  /*0950*/  IMAD.WIDE R10, R11, 0x8, R8 ;  /* 0x000000080b0a7825 */ /* 0x020fcc00078e0208 */
[----:B------:R-:W5:Y:S01]  /*0960*/  LDG.E.64.CONSTANT R10, desc[UR4][R10.64] ;  /* 0x000000040a0a7981 */ /* 0x000f62000c1e9b00 */
[----:B--2---:R-:W-:-:S03]  /*0970*/  DFMA R16, R16, R18, R26 ;  /* 0x000000121010722b */ /* 0x004fc6000000001a */
[----:B------:R-:W2:Y:S04]  /*0980*/  LDG.E.64.CONSTANT R18, desc[UR4][R6.64+0x10] ;  /* 0x0000100406127981 */ /* 0x000ea8000c1e9b00 */
[----:B------:R-:W5:Y:S01]  /*0990*/  LDG.E.CONSTANT R27, desc[UR4][R28.64+0x14] ;  /* 0x000014041c1b7981 */ /* 0x000f62000c1e9900 */
[----:B---3--:R-:W-:-:S03]  /*09a0*/  DFMA R22, R12, R22, R16 ;  /* 0x000000160c16722b */ /* 0x008fc60000000010 */
[----:B------:R-:W3:Y:S01]  /*09b0*/  LDG.E.64.CONSTANT R12, desc[UR4][R6.64+0x18] ;  /* 0x00001804060c7981 */ /* 0x000ee2000c1e9b00 */
[----:B------:R-:W-:-:S03]  /*09c0*/  IMAD.WIDE R14, R15, 0x8, R8 ;  /* 0x000000080f0e7825 */ /* 0x000fc600078e0208 */
[----:B------:R-:W3:Y:S04]  /*09d0*/  LDG.E.64.CONSTANT R16, desc[UR4][R6.64+0x20] ;  /* 0x0000200406107981 */ /* 0x000ee8000c1e9b00 */
[----:B------:R-:W3:Y:S01]  /*09e0*/  LDG.E.64.CONSTANT R14, desc[UR4][R14.64] ;  /* 0x000000040e0e7981 */ /* 0x000ee2000c1e9b00 */
[----:B----4-:R-:W-:-:S06]  /*09f0*/  IMAD.WIDE R24, R25, 0x8, R8 ;  /* 0x0000000819187825 */ /* 0x010fcc00078e0208 */
[----:B------:R-:W4:Y:S01]  /*0a00*/  LDG.E.64.CONSTANT R24, desc[UR4][R24.64] ;  /* 0x0000000418187981 */ /* 0x000f22000c1e9b00 */
[----:B--2---:R-:W-:-:S03]  /*0a10*/  DFMA R18, R18, R20, R22 ;  /* 0x000000141212722b */ /* 0x004fc60000000016 */
[----:B------:R-:W2:Y:S01]  /*0a20*/  LDG.E.64.CONSTANT R20, desc[UR4][R6.64+0x28] ;  /* 0x0000280406147981 */ /* 0x000ea2000c1e9b00 */
[----:B-----5:R-:W-:-:S03]  /*0a30*/  IMAD.WIDE R22, R27, 0x8, R8 ;  /* 0x000000081b167825 */ /* 0x020fc600078e0208 */
[----:B------:R-:W5:Y:S04]  /*0a40*/  LDG.E.64.CONSTANT R26, desc[UR4][R6.64+0x38] ;  /* 0x00003804061a7981 */ /* 0x000f68000c1e9b00 */
[----:B------:R-:W2:Y:S01]  /*0a50*/  LDG.E.64.CONSTANT R22, desc[UR4][R22.64] ;  /* 0x0000000416167981 */ /* 0x000ea2000c1e9b00 */
[----:B---3--:R-:W-:Y:S01]  /*0a60*/  DFMA R12, R12, R10, R18 ;  /* 0x0000000a0c0c722b */ /* 0x008fe20000000012 */
[----:B------:R-:W-:Y:S02]  /*0a70*/  IMAD.WIDE R8, R5, 0x8, R8 ;  /* 0x0000000805087825 */ /* 0x000fe400078e0208 */
[----:B------:R-:W4:Y:S04]  /*0a80*/  LDG.E.64.CONSTANT R10, desc[UR4][R6.64+0x30] ;  /* 0x00003004060a7981 */ /* 0x000f28000c1e9b00 */
[----:B------:R-:W5:Y:S01]  /*0a90*/  LDG.E.64.CONSTANT R8, desc[UR4][R8.64] ;  /* 0x0000000408087981 */ /* 0x000f62000c1e9b00 */
[----:B------:R-:W-:Y:S01]  /*0aa0*/  DFMA R12, R16, R14, R12 ;  /* 0x0000000e100c722b */ /* 0x000fe2000000000c */
[----:B------:R-:W-:-:S07]  /*0ab0*/  IADD3 R2, PT, PT, R2, 0x8, RZ ;  /* 0x0000000802027810 */ /* 0x000fce0007ffe0ff */
[----:B--2---:R-:W-:-:S08]  /*0ac0*/  DFMA R12, R20, R22, R12 ;  /* 0x00000016140c722b */ /* 0x004fd0000000000c */
[----:B----4-:R-:W-:-:S08]  /*0ad0*/  DFMA R10, R10, R24, R12 ;  /* 0x000000180a0a722b */ /* 0x010fd0000000000c */
[----:B-----5:R-:W-:-:S11]  /*0ae0*/  DFMA R26, R26, R8, R10 ;  /* 0x000000081a1a722b */ /* 0x020fd6000000000a */
.L_x_6:
[----:B------:R-:W-:Y:S05]  /*0af0*/  BSYNC.RECONVERGENT B1 ;  /* 0x0000000000017941 */ /* 0x000fea0003800200 */
.L_x_5:
        /* <DEDUP_REMOVED lines=10> */
[----:B------:R-:W1:Y:S04]  /*0ba0*/  LDG.E.CONSTANT R15, desc[UR4][R4.64] ;  /* 0x00000004040f7981 */ /* 0x000e68000c1e9900 */
[----:B------:R-:W3:Y:S04]  /*0bb0*/  LDG.E.CONSTANT R11, desc[UR4][R4.64+0x4] ;  /* 0x00000404040b7981 */ /* 0x000ee8000c1e9900 */
[----:B------:R-:W4:Y:S04]  /*0bc0*/  LDG.E.CONSTANT R7, desc[UR4][R4.64+0x8] ;  /* 0x0000080404077981 */ /* 0x000f28000c1e9900 */
[----:B------:R-:W5:Y:S01]  /*0bd0*/  LDG.E.CONSTANT R3, desc[UR4][R4.64+0xc] ;  /* 0x00000c0404037981 */ /* 0x000f62000c1e9900 */
[----:B--2---:R-:W-:-:S05]  /*0be0*/  IMAD.WIDE R20, R2, 0x8, R20 ;  /* 0x0000000802147825 */ /* 0x004fca00078e0214 */
[----:B------:R-:W2:Y:S04]  /*0bf0*/  LDG.E.64.CONSTANT R12, desc[UR4][R20.64] ;  /* 0x00000004140c7981 */ /* 0x000ea8000c1e9b00 */
[----:B------:R-:W2:Y:S04]  /*0c00*/  LDG.E.64.CONSTANT R8, desc[UR4][R20.64+0x8] ;  /* 0x0000080414087981 */ /* 0x000ea8000c1e9b00 */
[----:B------:R-:W2:Y:S01]  /*0c10*/  LDG.E.64.CONSTANT R4, desc[UR4][R20.64+0x10] ;  /* 0x0000100414047981 */ /* 0x000ea2000c1e9b00 */
[----:B-1----:R-:W-:-:S04]  /*0c20*/  IMAD.WIDE R14, R15, 0x8, R18 ;  /* 0x000000080f0e7825 */ /* 0x002fc800078e0212 */
[--C-:B---3--:R-:W-:Y:S02]  /*0c30*/  IMAD.WIDE R10, R11, 0x8, R18.reuse ;  /* 0x000000080b0a7825 */ /* 0x108fe400078e0212 */
[----:B------:R-:W2:Y:S02]  /*0c40*/  LDG.E.64.CONSTANT R14, desc[UR4][R14.64] ;  /* 0x000000040e0e7981 */ /* 0x000ea4000c1e9b00 */
[--C-:B----4-:R-:W-:Y:S02]  /*0c50*/  IMAD.WIDE R6, R7, 0x8, R18.reuse ;  /* 0x0000000807067825 */ /* 0x110fe400078e0212 */
[----:B------:R-:W3:Y:S02]  /*0c60*/  LDG.E.64.CONSTANT R10, desc[UR4][R10.64] ;  /* 0x000000040a0a7981 */ /* 0x000ee4000c1e9b00 */
[----:B-----5:R-:W-:Y:S02]  /*0c70*/  IMAD.WIDE R22, R3, 0x8, R18 ;  /* 0x0000000803167825 */ /* 0x020fe400078e0212 */
[----:B------:R-:W4:Y:S04]  /*0c80*/  LDG.E.64.CONSTANT R6, desc[UR4][R6.64] ;  /* 0x0000000406067981 */ /* 0x000f28000c1e9b00 */
[----:B------:R-:W5:Y:S04]  /*0c90*/  LDG.E.64.CONSTANT R18, desc[UR4][R20.64+0x18] ;  /* 0x0000180414127981 */ /* 0x000f68000c1e9b00 */
[----:B------:R-:W5:Y:S01]  /*0ca0*/  LDG.E.64.CONSTANT R22, desc[UR4][R22.64] ;  /* 0x0000000416167981 */ /* 0x000f62000c1e9b00 */
[----:B------:R-:W-:Y:S01]  /*0cb0*/  IADD3 R2, PT, PT, R2, 0x4, RZ ;  /* 0x0000000402027810 */ /* 0x000fe20007ffe0ff */
[----:B--2---:R-:W-:-:S08]  /*0cc0*/  DFMA R12, R12, R14, R26 ;  /* 0x0000000e0c0c722b */ /* 0x004fd0000000001a */
[----:B---3--:R-:W-:-:S08]  /*0cd0*/  DFMA R8, R8, R10, R12 ;  /* 0x0000000a0808722b */ /* 0x008fd0000000000c */
[----:B----4-:R-:W-:-:S08]  /*0ce0*/  DFMA R4, R4, R6, R8 ;  /* 0x000000060404722b */ /* 0x010fd00000000008 */
[----:B-----5:R-:W-:-:S11]  /*0cf0*/  DFMA R26, R18, R22, R4 ;  /* 0x00000016121a722b */ /* 0x020fd60000000004 */
.L_x_8:
[----:B------:R-:W-:Y:S05]  /*0d00*/  BSYNC.RECONVERGENT B1 ;  /* 0x0000000000017941 */ /* 0x000fea0003800200 */
.L_x_7:
[----:B------:R-:W-:Y:S05]  /*0d10*/  @!P1 BRA `(.L_x_1) ;  /* 0x00000000003c9947 */ /* 0x000fea0003800000 */
[----:B------:R-:W0:Y:S01]  /*0d20*/  LDC.64 R14, c[0x0][0x3a0] ;  /* 0x0000e800ff0e7b82 */ /* 0x000e220000000a00 */
[----:B------:R-:W-:-:S07]  /*0d30*/  IADD3 R16, PT, PT, -R16, RZ, RZ ;  /* 0x000000ff10107210 */ /* 0x000fce0007ffe1ff */
[----:B------:R-:W1:Y:S08]  /*0d40*/  LDC.64 R10, c[0x0][0x390] ;  /* 0x0000e400ff0a7b82 */ /* 0x000e700000000a00 */
[----:B------:R-:W2:Y:S02]  /*0d50*/  LDC.64 R12, c[0x0][0x388] ;  /* 0x0000e200ff0c7b82 */ /* 0x000ea40000000a00 */
.L_x_9:
[----:B--2---:R-:W-:-:S06]  /*0d60*/  IMAD.WIDE R6, R2, 0x4, R12 ;  /* 0x0000000402067825 */ /* 0x004fcc00078e020c */
[----:B------:R-:W0:Y:S01]  /*0d70*/  LDG.E.CONSTANT R7, desc[UR4][R6.64] ;  /* 0x0000000406077981 */ /* 0x000e22000c1e9900 */
[----:B-1----:R-:W-:-:S06]  /*0d80*/  IMAD.WIDE R4, R2, 0x8, R10 ;  /* 0x0000000802047825 */ /* 0x002fcc00078e020a */
[----:B------:R-:W2:Y:S01]  /*0d90*/  LDG.E.64.CONSTANT R4, desc[UR4][R4.64] ;  /* 0x0000000404047981 */ /* 0x000ea2000c1e9b00 */
[----:B------:R-:W-:Y:S01]  /*0da0*/  IADD3 R16, PT, PT, R16, 0x1, RZ ;  /* 0x0000000110107810 */ /* 0x000fe20007ffe0ff */
[----:B0-----:R-:W-:-:S06]  /*0db0*/  IMAD.WIDE R8, R7, 0x8, R14 ;  /* 0x0000000807087825 */ /* 0x001fcc00078e020e */
[----:B------:R-:W2:Y:S01]  /*0dc0*/  LDG.E.64.CONSTANT R8, desc[UR4][R8.64] ;  /* 0x0000000408087981 */ /* 0x000ea2000c1e9b00 */
[----:B------:R-:W-:Y:S02]  /*0dd0*/  ISETP.NE.AND P0, PT, R16, RZ, PT ;  /* 0x000000ff1000720c */ /* 0x000fe40003f05270 */
[----:B------:R-:W-:Y:S01]  /*0de0*/  IADD3 R2, PT, PT, R2, 0x1, RZ ;  /* 0x0000000102027810 */ /* 0x000fe20007ffe0ff */
[----:B--2---:R-:W-:-:S10]  /*0df0*/  DFMA R26, R4, R8, R26 ;  /* 0x00000008041a722b */ /* 0x004fd4000000001a */
[----:B------:R-:W-:Y:S05]  /*0e00*/  @P0 BRA `(.L_x_9) ;  /* 0xfffffffc00d40947 */ /* 0x000fea000383ffff */
.L_x_1:
[----:B------:R-:W-:Y:S05]  /*0e10*/  BSYNC.RECONVERGENT B0 ;  /* 0x0000000000007941 */ /* 0x000fea0003800200 */
.L_x_0:
[----:B------:R-:W0:Y:S02]  /*0e20*/  LDC.64 R2, c[0x0][0x3a8] ;  /* 0x0000ea00ff027b82 */ /* 0x000e240000000a00 */
[----:B0-----:R-:W-:-:S05]  /*0e30*/  IMAD.WIDE R2, R0, 0x8, R2 ;  /* 0x0000000800027825 */ /* 0x001fca00078e0202 */
[----:B------:R-:W2:Y:S02]  /*0e40*/  LDG.E.64 R4, desc[UR4][R2.64] ;  /* 0x0000000402047981 */ /* 0x000ea4000c1e1b00 */
[----:B--2---:R-:W-:-:S07]  /*0e50*/  DADD R4, R4, R26 ;  /* 0x0000000004047229 */ /* 0x004fce000000001a */
[----:B------:R-:W-:Y:S01]  /*0e60*/  STG.E.64 desc[UR4][R2.64], R4 ;  /* 0x0000000402007986 */ /* 0x000fe2000c101b04 */
[----:B------:R-:W-:Y:S05]  /*0e70*/  EXIT ;  /* 0x000000000000794d */ /* 0x000fea0003800000 */
.L_x_10:
[----:B------:R-:W-:-:S00]  /*0e80*/  BRA `(.L_x_10) ;  /* 0xfffffffc00fc7947 */ /* 0x000fc0000383ffff */
[----:B------:R-:W-:-:S00]  /*0e90*/  NOP ;  /* 0x0000000000007918 */ /* 0x000fc00000000000 */
        /* <DEDUP_REMOVED lines=14> */
.L_x_11:


//--------------------- .nv.shared.reserved.0     --------------------------
	.section	.nv.shared.reserved.0,"aw",@nobits
	.weak		__nv_reservedSMEM_offset_0_alias
	.size		__nv_reservedSMEM_offset_0_alias, 0, 64
	.other		__nv_reservedSMEM_offset_0_alias,@"STO_CUDA_RESERVED_SHARED STV_DEFAULT"
__nv_reservedSMEM_offset_0_alias:
	.zero		0
	.zero		64


//--------------------- .nv.constant0._Z12SpMV_CSR_gpuPKiS0_PKdiiS2_Pd --------------------------
	.section	.nv.constant0._Z12SpMV_CSR_gpuPKiS0_PKdiiS2_Pd,"a",@progbits
	.sectionflags	@""
	.align	4
.nv.constant0._Z12SpMV_CSR_gpuPKiS0_PKdiiS2_Pd:
	.zero		944


//--------------------- SYMBOLS --------------------------

	.type		.nv.reservedSmem.offset0,@object
	.size		.nv.reservedSmem.offset0,0x4
